//
// Generated by NVIDIA NVVM Compiler
//
// Compiler Build ID: CL-36424714
// Cuda compilation tools, release 13.0, V13.0.88
// Based on NVVM 20.0.0
//

.version 9.0
.target sm_100
.address_size 64

	// .globl	_Z10warpReducePiS_

.visible .entry _Z10warpReducePiS_(
	.param .u64 .ptr .align 1 _Z10warpReducePiS__param_0,
	.param .u64 .ptr .align 1 _Z10warpReducePiS__param_1
)
{
	.reg .pred 	%p<17>;
	.reg .b32 	%r<26>;
	.reg .b64 	%rd<9>;

	ld.param.u64 	%rd2, [_Z10warpReducePiS__param_0];
	ld.param.u64 	%rd1, [_Z10warpReducePiS__param_1];
	cvta.to.global.u64 	%rd3, %rd2;
	mov.u32 	%r1, %ctaid.x;
	mov.u32 	%r4, %ntid.x;
	mov.u32 	%r2, %tid.x;
	mad.lo.s32 	%r5, %r1, %r4, %r2;
	mul.wide.u32 	%rd4, %r5, 4;
	add.s64 	%rd5, %rd3, %rd4;
	ld.global.u32 	%r6, [%rd5];
	setp.lt.u32 	%p1, %r2, 16;
	mov.b32 	%r7, -1;
	vote.sync.ballot.b32 	%r8, %p1, %r7;
	shfl.sync.down.b32	%r9|%p3, %r6, 16, 31, %r8;
	add.s32 	%r10, %r9, %r6;
	setp.lt.u32 	%p4, %r2, 8;
	vote.sync.ballot.b32 	%r11, %p4, %r7;
	shfl.sync.down.b32	%r12|%p6, %r10, 8, 31, %r11;
	add.s32 	%r13, %r12, %r10;
	setp.lt.u32 	%p7, %r2, 4;
	vote.sync.ballot.b32 	%r14, %p7, %r7;
	shfl.sync.down.b32	%r15|%p9, %r13, 4, 31, %r14;
	add.s32 	%r16, %r15, %r13;
	setp.lt.u32 	%p10, %r2, 2;
	vote.sync.ballot.b32 	%r17, %p10, %r7;
	shfl.sync.down.b32	%r18|%p12, %r16, 2, 31, %r17;
	add.s32 	%r19, %r18, %r16;
	setp.eq.s32 	%p13, %r2, 0;
	vote.sync.ballot.b32 	%r20, %p13, %r7;
	shfl.sync.down.b32	%r21|%p15, %r19, 1, 31, %r20;
	add.s32 	%r3, %r21, %r19;
	bar.warp.sync 	-1;
	and.b32  	%r22, %r2, 31;
	setp.ne.s32 	%p16, %r22, 0;
	@%p16 bra 	$L__BB0_2;
	cvta.to.global.u64 	%rd6, %rd1;
	shr.u32 	%r23, %r2, 5;
	add.s32 	%r24, %r23, %r1;
	mul.wide.u32 	%rd7, %r24, 4;
	add.s64 	%rd8, %rd6, %rd7;
	atom.global.add.u32 	%r25, [%rd8], %r3;
$L__BB0_2:
	ret;

}


// ===== COMPILED SASS (sm_100) =====

	.target	sm_100

	.elftype	@"ET_EXEC"


//--------------------- .note.nv.tkinfo           --------------------------
	.section	.note.nv.tkinfo,"",@"SHT_NOTE"
	.sectionflags	@"SHF_NOTE_NV_TKINFO"
	.tkinfo
        /*0018*/ 	.word	0x00000002
        /*0030*/ 	.string	""
        /*0030*/ 	.string	"ptxas"
        /*0030*/ 	.string	"Cuda compilation tools, release 13.0, V13.0.88"
        /*0030*/ 	.string	"Build cuda_13.0.r13.0/compiler.36424714_0"
        /*0030*/ 	.string	"-arch sm_100 -m 64 "



//--------------------- .note.nv.cuinfo           --------------------------
	.section	.note.nv.cuinfo,"",@"SHT_NOTE"
	.sectionflags	@"SHF_NOTE_NV_CUINFO"
        /*0018*/ 	.short	0x0002
        /*001a*/ 	.short	0x0064
        /*001c*/ 	.short	0x0082
	.zero		2


//--------------------- .nv.info                  --------------------------
	.section	.nv.info,"",@"SHT_CUDA_INFO"
	.align	4


	//----- nvinfo : EIATTR_REGCOUNT
	.align		4
        /*0000*/ 	.byte	0x04, 0x2f
        /*0002*/ 	.short	(.L_1 - .L_0)
	.align		4
.L_0:
        /*0004*/ 	.word	index@(_Z10warpReducePiS_)
        /*0008*/ 	.word	0x0000000c


	//----- nvinfo : EIATTR_FRAME_SIZE
	.align		4
.L_1:
        /*000c*/ 	.byte	0x04, 0x11
        /*000e*/ 	.short	(.L_3 - .L_2)
	.align		4
.L_2:
        /*0010*/ 	.word	index@(_Z10warpReducePiS_)
        /*0014*/ 	.word	0x00000000


	//----- nvinfo : EIATTR_MIN_STACK_SIZE
	.align		4
.L_3:
        /*0018*/ 	.byte	0x04, 0x12
        /*001a*/ 	.short	(.L_5 - .L_4)
	.align		4
.L_4:
        /*001c*/ 	.word	index@(_Z10warpReducePiS_)
        /*0020*/ 	.word	0x00000000
.L_5:


//--------------------- .nv.compat                --------------------------
	.section	.nv.compat,"",@"SHT_CUDA_COMPAT_INFO"
	.align	4
        /*0000*/ 	.byte	0x02, 0x09, 0x00, 0x00, 0x02, 0x02, 0x01, 0x00, 0x02, 0x05, 0x05, 0x00, 0x03, 0x07, 0x01, 0x01
        /*0010*/ 	.byte	0x02, 0x03, 0x00, 0x00, 0x02, 0x06, 0x01, 0x00, 0x04, 0x0b, 0x08, 0x00, 0x09, 0x00, 0x00, 0x00
        /*0020*/ 	.byte	0x00, 0x00, 0x00, 0x00


//--------------------- .nv.info._Z10warpReducePiS_ --------------------------
	.section	.nv.info._Z10warpReducePiS_,"",@"SHT_CUDA_INFO"
	.sectionflags	@""
	.align	4


	//----- nvinfo : EIATTR_CUDA_API_VERSION
	.align		4
        /*0000*/ 	.byte	0x04, 0x37
        /*0002*/ 	.short	(.L_7 - .L_6)
.L_6:
        /*0004*/ 	.word	0x00000082


	//----- nvinfo : EIATTR_KPARAM_INFO
	.align		4
.L_7:
        /*0008*/ 	.byte	0x04, 0x17
        /*000a*/ 	.short	(.L_9 - .L_8)
.L_8:
        /*000c*/ 	.word	0x00000000
        /*0010*/ 	.short	0x0001
        /*0012*/ 	.short	0x0008
        /*0014*/ 	.byte	0x00, 0xf5, 0x21, 0x00


	//----- nvinfo : EIATTR_KPARAM_INFO
	.align		4
.L_9:
        /*0018*/ 	.byte	0x04, 0x17
        /*001a*/ 	.short	(.L_11 - .L_10)
.L_10:
        /*001c*/ 	.word	0x00000000
        /*0020*/ 	.short	0x0000
        /*0022*/ 	.short	0x0000
        /*0024*/ 	.byte	0x00, 0xf5, 0x21, 0x00


	//----- nvinfo : EIATTR_SPARSE_MMA_MASK
	.align		4
.L_11:
        /*0028*/ 	.byte	0x03, 0x50
        /*002a*/ 	.short	0x0000


	//----- nvinfo : EIATTR_MAXREG_COUNT
	.align		4
        /*002c*/ 	.byte	0x03, 0x1b
        /*002e*/ 	.short	0x00ff


	//----- nvinfo : EIATTR_MERCURY_ISA_VERSION
	.align		4
        /*0030*/ 	.byte	0x03, 0x5f
        /*0032*/ 	.short	0x0101


	//----- nvinfo : EIATTR_COOP_GROUP_MASK_REGIDS
	.align		4
        /*0034*/ 	.byte	0x04, 0x29
        /*0036*/ 	.short	(.L_13 - .L_12)


	//   ....[0]....
.L_12:
        /*0038*/ 	.word	0xffffffff


	//   ....[1]....
        /*003c*/ 	.word	0xffffffff


	//   ....[2]....
        /*0040*/ 	.word	0xffffffff


	//   ....[3]....
        /*0044*/ 	.word	0xffffffff


	//   ....[4]....
        /*0048*/ 	.word	0xffffffff


	//   ....[5]....
        /*004c*/ 	.word	0x05000005


	//   ....[6]....
        /*0050*/ 	.word	0xffffffff


	//   ....[7]....
        /*0054*/ 	.word	0x05000007


	//   ....[8]....
        /*0058*/ 	.word	0x05000009


	//   ....[9]....
        /*005c*/ 	.word	0x05000003


	//   ....[10]....
        /*0060*/ 	.word	0x05000005


	//----- nvinfo : EIATTR_COOP_GROUP_INSTR_OFFSETS
	.align		4
.L_13:
        /*0064*/ 	.byte	0x04, 0x28
        /*0066*/ 	.short	(.L_15 - .L_14)


	//   ....[0]....
.L_14:
        /*0068*/ 	.word	0x000000b0


	//   ....[1]....
        /*006c*/ 	.word	0x000000d0


	//   ....[2]....
        /*0070*/ 	.word	0x000000f0


	//   ....[3]....
        /*0074*/ 	.word	0x00000110


	//   ....[4]....
        /*0078*/ 	.word	0x00000130


	//   ....[5]....
        /*007c*/ 	.word	0x00000140


	//   ....[6]....
        /*0080*/ 	.word	0x00000160


	//   ....[7]....
        /*0084*/ 	.word	0x00000170


	//   ....[8]....
        /*0088*/ 	.word	0x00000190


	//   ....[9]....
        /*008c*/ 	.word	0x000001b0


	//   ....[10]....
        /*0090*/ 	.word	0x000001d0


	//----- nvinfo : EIATTR_VRC_CTA_INIT_COUNT
	.align		4
.L_15:
        /*0094*/ 	.byte	0x02, 0x4a
	.zero		1
	.zero		1


	//----- nvinfo : EIATTR_EXIT_INSTR_OFFSETS
	.align		4
        /*0098*/ 	.byte	0x04, 0x1c
        /*009a*/ 	.short	(.L_17 - .L_16)


	//   ....[0]....
.L_16:
        /*009c*/ 	.word	0x000001e0


	//   ....[1]....
        /*00a0*/ 	.word	0x00000240


	//----- nvinfo : EIATTR_CBANK_PARAM_SIZE
	.align		4
.L_17:
        /*00a4*/ 	.byte	0x03, 0x19
        /*00a6*/ 	.short	0x0010


	//----- nvinfo : EIATTR_PARAM_CBANK
	.align		4
        /*00a8*/ 	.byte	0x04, 0x0a
        /*00aa*/ 	.short	(.L_19 - .L_18)
	.align		4
.L_18:
        /*00ac*/ 	.word	index@(.nv.constant0._Z10warpReducePiS_)
        /*00b0*/ 	.short	0x0380
        /*00b2*/ 	.short	0x0010


	//----- nvinfo : EIATTR_SW_WAR
	.align		4
.L_19:
        /*00b4*/ 	.byte	0x04, 0x36
        /*00b6*/ 	.short	(.L_21 - .L_20)
.L_20:
        /*00b8*/ 	.word	0x00000008
.L_21:


//--------------------- .nv.callgraph             --------------------------
	.section	.nv.callgraph,"",@"SHT_CUDA_CALLGRAPH"
	.align	4
	.sectionentsize	8
	.align		4
        /*0000*/ 	.word	0x00000000
	.align		4
        /*0004*/ 	.word	0xffffffff
	.align		4
        /*0008*/ 	.word	0x00000000
	.align		4
        /*000c*/ 	.word	0xfffffffe
	.align		4
        /*0010*/ 	.word	0x00000000
	.align		4
        /*0014*/ 	.word	0xfffffffd
	.align		4
        /*0018*/ 	.word	0x00000000
	.align		4
        /*001c*/ 	.word	0xfffffffc


//--------------------- .text._Z10warpReducePiS_  --------------------------
	.section	.text._Z10warpReducePiS_,"ax",@progbits
	.align	128
        .global         _Z10warpReducePiS_
        .type           _Z10warpReducePiS_,@function
        .size           _Z10warpReducePiS_,(.L_x_1 - _Z10warpReducePiS_)
        .other          _Z10warpReducePiS_,@"STO_CUDA_ENTRY STV_DEFAULT"
_Z10warpReducePiS_:
.text._Z10warpReducePiS_:
[----:B------:R-:W-:Y:S01]  /*0000*/  LDC R1, c[0x0][0x37c] ;  /* 0x0000df00ff017b82 */ /* 0x000fe20000000800 */
[----:B------:R-:W0:Y:S07]  /*0010*/  S2R R6, SR_TID.X ;  /* 0x0000000000067919 */ /* 0x000e2e0000002100 */
[----:B------:R-:W0:Y:S01]  /*0020*/  S2UR UR6, SR_CTAID.X ;  /* 0x00000000000679c3 */ /* 0x000e220000002500 */
[----:B------:R-:W1:Y:S07]  /*0030*/  LDCU.64 UR4, c[0x0][0x358] ;  /* 0x00006b00ff0477ac */ /* 0x000e6e0008000a00 */
[----:B------:R-:W0:Y:S08]  /*0040*/  LDC R5, c[0x0][0x360] ;  /* 0x0000d800ff057b82 */ /* 0x000e300000000800 */
[----:B------:R-:W2:Y:S01]  /*0050*/  LDC.64 R2, c[0x0][0x380] ;  /* 0x0000e000ff027b82 */ /* 0x000ea20000000a00 */
[----:B0-----:R-:W-:-:S04]  /*0060*/  IMAD R5, R5, UR6, R6 ;  /* 0x0000000605057c24 */ /* 0x001fc8000f8e0206 */
[----:B--2---:R-:W-:-:S06]  /*0070*/  IMAD.WIDE.U32 R2, R5, 0x4, R2 ;  /* 0x0000000405027825 */ /* 0x004fcc00078e0002 */
[----:B-1----:R0:W2:Y:S01]  /*0080*/  LDG.E R2, desc[UR4][R2.64] ;  /* 0x0000000402027981 */ /* 0x0020a2000c1e1900 */
[C---:B------:R-:W-:Y:S02]  /*0090*/  ISETP.GE.U32.AND P0, PT, R6.reuse, 0x10, PT ;  /* 0x000000100600780c */ /* 0x040fe40003f06070 */
[----:B------:R-:W-:-:S11]  /*00a0*/  ISETP.NE.AND P1, PT, R6, RZ, PT ;  /* 0x000000ff0600720c */ /* 0x000fd60003f25270 */
[----:B------:R-:W-:Y:S02]  /*00b0*/  VOTE.ANY R5, PT, !P0 ;  /* 0x0000000000057806 */ /* 0x000fe400040e0100 */
[----:B------:R-:W-:-:S13]  /*00c0*/  ISETP.GE.U32.AND P0, PT, R6, 0x8, PT ;  /* 0x000000080600780c */ /* 0x000fda0003f06070 */
[----:B------:R-:W-:Y:S02]  /*00d0*/  VOTE.ANY R7, PT, !P0 ;  /* 0x0000000000077806 */ /* 0x000fe400040e0100 */
[----:B------:R-:W-:-:S13]  /*00e0*/  ISETP.GE.U32.AND P0, PT, R6, 0x4, PT ;  /* 0x000000040600780c */ /* 0x000fda0003f06070 */
[----:B------:R-:W-:Y:S02]  /*00f0*/  VOTE.ANY R9, PT, !P0 ;  /* 0x0000000000097806 */ /* 0x000fe400040e0100 */
[----:B------:R-:W-:-:S13]  /*0100*/  ISETP.GE.U32.AND P0, PT, R6, 0x2, PT ;  /* 0x000000020600780c */ /* 0x000fda0003f06070 */
[----:B0-----:R-:W-:Y:S02]  /*0110*/  VOTE.ANY R3, PT, !P0 ;  /* 0x0000000000037806 */ /* 0x001fe400040e0100 */
[----:B------:R-:W-:Y:S01]  /*0120*/  LOP3.LUT P0, RZ, R6, 0x1f, RZ, 0xc0, !PT ;  /* 0x0000001f06ff7812 */ /* 0x000fe2000780c0ff */
[----:B------:R-:W-:Y:S01]  /*0130*/  NOP ;  /* 0x0000000000007918 */ /* 0x000fe20000000000 */
[----:B--2---:R-:W0:Y:S02]  /*0140*/  SHFL.DOWN PT, R5, R2, 0x10, 0x1f ;  /* 0x0a001f0002057f89 */ /* 0x004e2400000e0000 */
[----:B0-----:R-:W-:Y:S01]  /*0150*/  IMAD.IADD R0, R2, 0x1, R5 ;  /* 0x0000000102007824 */ /* 0x001fe200078e0205 */
[----:B------:R-:W-:-:S04]  /*0160*/  VOTE.ANY R5, PT, !P1 ;  /* 0x0000000000057806 */ /* 0x000fc800048e0100 */
[----:B------:R-:W0:Y:S02]  /*0170*/  SHFL.DOWN PT, R7, R0, 0x8, 0x1f ;  /* 0x09001f0000077f89 */ /* 0x000e2400000e0000 */
[----:B0-----:R-:W-:-:S05]  /*0180*/  IMAD.IADD R4, R0, 0x1, R7 ;  /* 0x0000000100047824 */ /* 0x001fca00078e0207 */
[----:B------:R-:W0:Y:S02]  /*0190*/  SHFL.DOWN PT, R9, R4, 0x4, 0x1f ;  /* 0x08801f0004097f89 */ /* 0x000e2400000e0000 */
[----:B0-----:R-:W-:-:S05]  /*01a0*/  IMAD.IADD R2, R4, 0x1, R9 ;  /* 0x0000000104027824 */ /* 0x001fca00078e0209 */
[----:B------:R-:W0:Y:S02]  /*01b0*/  SHFL.DOWN PT, R3, R2, 0x2, 0x1f ;  /* 0x08401f0002037f89 */ /* 0x000e2400000e0000 */
[----:B0-----:R-:W-:-:S05]  /*01c0*/  IMAD.IADD R0, R2, 0x1, R3 ;  /* 0x0000000102007824 */ /* 0x001fca00078e0203 */
[----:B------:R0:W1:Y:S01]  /*01d0*/  SHFL.DOWN PT, R5, R0, 0x1, 0x1f ;  /* 0x08201f0000057f89 */ /* 0x00006200000e0000 */
[----:B------:R-:W-:Y:S05]  /*01e0*/  @P0 EXIT ;  /* 0x000000000000094d */ /* 0x000fea0003800000 */
[----:B------:R-:W2:Y:S01]  /*01f0*/  LDC.64 R2, c[0x0][0x388] ;  /* 0x0000e200ff027b82 */ /* 0x000ea20000000a00 */
[----:B------:R-:W-:Y:S01]  /*0200*/  LEA.HI R7, R6, UR6, RZ, 0x1b ;  /* 0x0000000606077c11 */ /* 0x000fe2000f8fd8ff */
[----:B-1----:R-:W-:-:S04]  /*0210*/  IMAD.IADD R5, R0, 0x1, R5 ;  /* 0x0000000100057824 */ /* 0x002fc800078e0205 */
[----:B--2---:R-:W-:-:S05]  /*0220*/  IMAD.WIDE.U32 R2, R7, 0x4, R2 ;  /* 0x0000000407027825 */ /* 0x004fca00078e0002 */
[----:B------:R-:W-:Y:S01]  /*0230*/  REDG.E.ADD.STRONG.GPU desc[UR4][R2.64], R5 ;  /* 0x000000050200798e */ /* 0x000fe2000c12e104 */
[----:B------:R-:W-:Y:S05]  /*0240*/  EXIT ;  /* 0x000000000000794d */ /* 0x000fea0003800000 */
.L_x_0:
[----:B------:R-:W-:-:S00]  /*0250*/  BRA `(.L_x_0) ;  /* 0xfffffffc00fc7947 */ /* 0x000fc0000383ffff */
[----:B------:R-:W-:-:S00]  /*0260*/  NOP ;  /* 0x0000000000007918 */ /* 0x000fc00000000000 */
        /* <DEDUP_REMOVED lines=9> */
.L_x_1:


//--------------------- .nv.shared.reserved.0     --------------------------
	.section	.nv.shared.reserved.0,"aw",@nobits
	.weak		__nv_reservedSMEM_offset_0_alias
	.size		__nv_reservedSMEM_offset_0_alias, 0, 64
	.other		__nv_reservedSMEM_offset_0_alias,@"STO_CUDA_RESERVED_SHARED STV_DEFAULT"
__nv_reservedSMEM_offset_0_alias:
	.zero		0
	.zero		64


//--------------------- .nv.constant0._Z10warpReducePiS_ --------------------------
	.section	.nv.constant0._Z10warpReducePiS_,"a",@progbits
	.sectionflags	@""
	.align	4
.nv.constant0._Z10warpReducePiS_:
	.zero		912


//--------------------- SYMBOLS --------------------------

	.type		.nv.reservedSmem.offset0,@object
	.size		.nv.reservedSmem.offset0,0x4
